//
// Generated by NVIDIA NVVM Compiler
//
// Compiler Build ID: CL-36424714
// Cuda compilation tools, release 13.0, V13.0.88
// Based on NVVM 20.0.0
//

.version 9.0
.target sm_100
.address_size 64

	// .globl	_Z11sgemm_naiveiiiffPfS_S_

.visible .entry _Z11sgemm_naiveiiiffPfS_S_(
	.param .u32 _Z11sgemm_naiveiiiffPfS_S__param_0,
	.param .u32 _Z11sgemm_naiveiiiffPfS_S__param_1,
	.param .u32 _Z11sgemm_naiveiiiffPfS_S__param_2,
	.param .f32 _Z11sgemm_naiveiiiffPfS_S__param_3,
	.param .f32 _Z11sgemm_naiveiiiffPfS_S__param_4,
	.param .u64 .ptr .align 1 _Z11sgemm_naiveiiiffPfS_S__param_5,
	.param .u64 .ptr .align 1 _Z11sgemm_naiveiiiffPfS_S__param_6,
	.param .u64 .ptr .align 1 _Z11sgemm_naiveiiiffPfS_S__param_7
)
{
	.reg .pred 	%p<13>;
	.reg .b32 	%r<94>;
	.reg .b32 	%f<88>;
	.reg .b64 	%rd<70>;

	ld.param.u32 	%r44, [_Z11sgemm_naiveiiiffPfS_S__param_0];
	ld.param.u32 	%r47, [_Z11sgemm_naiveiiiffPfS_S__param_1];
	ld.param.u32 	%r46, [_Z11sgemm_naiveiiiffPfS_S__param_2];
	ld.param.f32 	%f13, [_Z11sgemm_naiveiiiffPfS_S__param_3];
	ld.param.f32 	%f14, [_Z11sgemm_naiveiiiffPfS_S__param_4];
	ld.param.u64 	%rd4, [_Z11sgemm_naiveiiiffPfS_S__param_5];
	ld.param.u64 	%rd5, [_Z11sgemm_naiveiiiffPfS_S__param_6];
	cvta.to.global.u64 	%rd1, %rd5;
	cvta.to.global.u64 	%rd2, %rd4;
	mov.u32 	%r48, %ctaid.x;
	mov.u32 	%r49, %ntid.x;
	mov.u32 	%r50, %tid.x;
	mad.lo.s32 	%r1, %r48, %r49, %r50;
	mov.u32 	%r51, %ctaid.y;
	mov.u32 	%r52, %ntid.y;
	mul.lo.s32 	%r2, %r51, %r52;
	mov.u32 	%r3, %tid.y;
	add.s32 	%r53, %r2, %r3;
	setp.ge.u32 	%p1, %r1, %r44;
	setp.ge.u32 	%p2, %r53, %r47;
	or.pred  	%p3, %p1, %p2;
	@%p3 bra 	$L__BB0_14;
	setp.lt.s32 	%p4, %r44, 1;
	mov.f32 	%f87, 0f00000000;
	@%p4 bra 	$L__BB0_13;
	mul.lo.s32 	%r5, %r46, %r1;
	and.b32  	%r6, %r44, 7;
	setp.lt.u32 	%p5, %r44, 8;
	mov.f32 	%f87, 0f00000000;
	mov.b32 	%r92, 0;
	@%p5 bra 	$L__BB0_5;
	and.b32  	%r92, %r44, 2147483640;
	neg.s32 	%r90, %r92;
	add.s32 	%r55, %r3, %r47;
	add.s32 	%r89, %r55, %r2;
	shl.b32 	%r10, %r47, 3;
	shl.b32 	%r56, %r47, 1;
	add.s32 	%r88, %r53, %r56;
	mad.lo.s32 	%r87, %r47, 3, %r53;
	shl.b32 	%r57, %r47, 2;
	add.s32 	%r86, %r53, %r57;
	mad.lo.s32 	%r85, %r47, 5, %r53;
	mad.lo.s32 	%r84, %r47, 6, %r53;
	mad.lo.s32 	%r83, %r47, 7, %r53;
	add.s32 	%r81, %r5, 3;
	mov.f32 	%f87, 0f00000000;
	mov.u32 	%r82, %r53;
$L__BB0_4:
	.pragma "nounroll";
	add.s32 	%r58, %r81, -3;
	mul.wide.u32 	%rd6, %r58, 4;
	add.s64 	%rd7, %rd2, %rd6;
	ld.global.f32 	%f19, [%rd7];
	mul.wide.u32 	%rd8, %r82, 4;
	add.s64 	%rd9, %rd1, %rd8;
	ld.global.f32 	%f20, [%rd9];
	add.f32 	%f21, %f19, %f20;
	add.f32 	%f22, %f87, %f21;
	add.s32 	%r59, %r81, -2;
	mul.wide.u32 	%rd10, %r59, 4;
	add.s64 	%rd11, %rd2, %rd10;
	ld.global.f32 	%f23, [%rd11];
	mul.wide.u32 	%rd12, %r89, 4;
	add.s64 	%rd13, %rd1, %rd12;
	ld.global.f32 	%f24, [%rd13];
	add.f32 	%f25, %f23, %f24;
	add.f32 	%f26, %f22, %f25;
	add.s32 	%r60, %r81, -1;
	mul.wide.u32 	%rd14, %r60, 4;
	add.s64 	%rd15, %rd2, %rd14;
	ld.global.f32 	%f27, [%rd15];
	mul.wide.u32 	%rd16, %r88, 4;
	add.s64 	%rd17, %rd1, %rd16;
	ld.global.f32 	%f28, [%rd17];
	add.f32 	%f29, %f27, %f28;
	add.f32 	%f30, %f26, %f29;
	add.s32 	%r61, %r81, 4;
	mul.wide.u32 	%rd18, %r81, 4;
	add.s64 	%rd19, %rd2, %rd18;
	ld.global.f32 	%f31, [%rd19];
	mul.wide.u32 	%rd20, %r87, 4;
	add.s64 	%rd21, %rd1, %rd20;
	ld.global.f32 	%f32, [%rd21];
	add.f32 	%f33, %f31, %f32;
	add.f32 	%f34, %f30, %f33;
	add.s32 	%r62, %r81, 1;
	mul.wide.u32 	%rd22, %r62, 4;
	add.s64 	%rd23, %rd2, %rd22;
	ld.global.f32 	%f35, [%rd23];
	mul.wide.u32 	%rd24, %r86, 4;
	add.s64 	%rd25, %rd1, %rd24;
	ld.global.f32 	%f36, [%rd25];
	add.f32 	%f37, %f35, %f36;
	add.f32 	%f38, %f34, %f37;
	add.s32 	%r63, %r81, 2;
	mul.wide.u32 	%rd26, %r63, 4;
	add.s64 	%rd27, %rd2, %rd26;
	ld.global.f32 	%f39, [%rd27];
	mul.wide.u32 	%rd28, %r85, 4;
	add.s64 	%rd29, %rd1, %rd28;
	ld.global.f32 	%f40, [%rd29];
	add.f32 	%f41, %f39, %f40;
	add.f32 	%f42, %f38, %f41;
	add.s32 	%r64, %r81, 3;
	mul.wide.u32 	%rd30, %r64, 4;
	add.s64 	%rd31, %rd2, %rd30;
	ld.global.f32 	%f43, [%rd31];
	mul.wide.u32 	%rd32, %r84, 4;
	add.s64 	%rd33, %rd1, %rd32;
	ld.global.f32 	%f44, [%rd33];
	add.f32 	%f45, %f43, %f44;
	add.f32 	%f46, %f42, %f45;
	mul.wide.u32 	%rd34, %r61, 4;
	add.s64 	%rd35, %rd2, %rd34;
	ld.global.f32 	%f47, [%rd35];
	mul.wide.u32 	%rd36, %r83, 4;
	add.s64 	%rd37, %rd1, %rd36;
	ld.global.f32 	%f48, [%rd37];
	add.f32 	%f49, %f47, %f48;
	add.f32 	%f87, %f46, %f49;
	add.s32 	%r90, %r90, 8;
	add.s32 	%r89, %r89, %r10;
	add.s32 	%r88, %r88, %r10;
	add.s32 	%r87, %r87, %r10;
	add.s32 	%r86, %r86, %r10;
	add.s32 	%r85, %r85, %r10;
	add.s32 	%r84, %r84, %r10;
	add.s32 	%r83, %r83, %r10;
	add.s32 	%r82, %r82, %r10;
	add.s32 	%r81, %r81, 8;
	setp.ne.s32 	%p6, %r90, 0;
	@%p6 bra 	$L__BB0_4;
$L__BB0_5:
	setp.eq.s32 	%p7, %r6, 0;
	@%p7 bra 	$L__BB0_13;
	and.b32  	%r39, %r44, 3;
	setp.lt.u32 	%p8, %r6, 4;
	@%p8 bra 	$L__BB0_8;
	add.s32 	%r65, %r92, %r5;
	mul.wide.u32 	%rd38, %r65, 4;
	add.s64 	%rd39, %rd2, %rd38;
	ld.global.f32 	%f51, [%rd39];
	mad.lo.s32 	%r66, %r92, %r47, %r53;
	mul.wide.u32 	%rd40, %r66, 4;
	add.s64 	%rd41, %rd1, %rd40;
	ld.global.f32 	%f52, [%rd41];
	add.f32 	%f53, %f51, %f52;
	add.f32 	%f54, %f87, %f53;
	add.s32 	%r67, %r65, 1;
	mul.wide.u32 	%rd42, %r67, 4;
	add.s64 	%rd43, %rd2, %rd42;
	ld.global.f32 	%f55, [%rd43];
	add.s32 	%r68, %r66, %r47;
	mul.wide.u32 	%rd44, %r68, 4;
	add.s64 	%rd45, %rd1, %rd44;
	ld.global.f32 	%f56, [%rd45];
	add.f32 	%f57, %f55, %f56;
	add.f32 	%f58, %f54, %f57;
	add.s32 	%r69, %r65, 2;
	mul.wide.u32 	%rd46, %r69, 4;
	add.s64 	%rd47, %rd2, %rd46;
	ld.global.f32 	%f59, [%rd47];
	add.s32 	%r70, %r68, %r47;
	mul.wide.u32 	%rd48, %r70, 4;
	add.s64 	%rd49, %rd1, %rd48;
	ld.global.f32 	%f60, [%rd49];
	add.f32 	%f61, %f59, %f60;
	add.f32 	%f62, %f58, %f61;
	add.s32 	%r71, %r65, 3;
	mul.wide.u32 	%rd50, %r71, 4;
	add.s64 	%rd51, %rd2, %rd50;
	ld.global.f32 	%f63, [%rd51];
	add.s32 	%r72, %r70, %r47;
	mul.wide.u32 	%rd52, %r72, 4;
	add.s64 	%rd53, %rd1, %rd52;
	ld.global.f32 	%f64, [%rd53];
	add.f32 	%f65, %f63, %f64;
	add.f32 	%f87, %f62, %f65;
	add.s32 	%r92, %r92, 4;
$L__BB0_8:
	setp.eq.s32 	%p9, %r39, 0;
	@%p9 bra 	$L__BB0_13;
	setp.eq.s32 	%p10, %r39, 1;
	@%p10 bra 	$L__BB0_11;
	add.s32 	%r73, %r92, %r5;
	mul.wide.u32 	%rd54, %r73, 4;
	add.s64 	%rd55, %rd2, %rd54;
	ld.global.f32 	%f67, [%rd55];
	mad.lo.s32 	%r74, %r92, %r47, %r53;
	mul.wide.u32 	%rd56, %r74, 4;
	add.s64 	%rd57, %rd1, %rd56;
	ld.global.f32 	%f68, [%rd57];
	add.f32 	%f69, %f67, %f68;
	add.f32 	%f70, %f87, %f69;
	add.s32 	%r75, %r73, 1;
	mul.wide.u32 	%rd58, %r75, 4;
	add.s64 	%rd59, %rd2, %rd58;
	ld.global.f32 	%f71, [%rd59];
	add.s32 	%r76, %r74, %r47;
	mul.wide.u32 	%rd60, %r76, 4;
	add.s64 	%rd61, %rd1, %rd60;
	ld.global.f32 	%f72, [%rd61];
	add.f32 	%f73, %f71, %f72;
	add.f32 	%f87, %f70, %f73;
	add.s32 	%r92, %r92, 2;
$L__BB0_11:
	and.b32  	%r77, %r44, 1;
	setp.eq.b32 	%p11, %r77, 1;
	not.pred 	%p12, %p11;
	@%p12 bra 	$L__BB0_13;
	add.s32 	%r78, %r92, %r5;
	mul.wide.u32 	%rd62, %r78, 4;
	add.s64 	%rd63, %rd2, %rd62;
	ld.global.f32 	%f74, [%rd63];
	mad.lo.s32 	%r79, %r92, %r47, %r53;
	mul.wide.u32 	%rd64, %r79, 4;
	add.s64 	%rd65, %rd1, %rd64;
	ld.global.f32 	%f75, [%rd65];
	add.f32 	%f76, %f74, %f75;
	add.f32 	%f87, %f87, %f76;
$L__BB0_13:
	ld.param.u64 	%rd69, [_Z11sgemm_naiveiiiffPfS_S__param_7];
	mad.lo.s32 	%r80, %r47, %r1, %r53;
	cvta.to.global.u64 	%rd66, %rd69;
	mul.wide.u32 	%rd67, %r80, 4;
	add.s64 	%rd68, %rd66, %rd67;
	ld.global.f32 	%f77, [%rd68];
	mul.f32 	%f78, %f14, %f77;
	fma.rn.f32 	%f79, %f13, %f87, %f78;
	st.global.f32 	[%rd68], %f79;
$L__BB0_14:
	ret;

}


// ===== COMPILED SASS (sm_100) =====

	.target	sm_100

	.elftype	@"ET_EXEC"


//--------------------- .note.nv.tkinfo           --------------------------
	.section	.note.nv.tkinfo,"",@"SHT_NOTE"
	.sectionflags	@"SHF_NOTE_NV_TKINFO"
	.tkinfo
        /*0018*/ 	.word	0x00000002
        /*0030*/ 	.string	""
        /*0030*/ 	.string	"ptxas"
        /*0030*/ 	.string	"Cuda compilation tools, release 13.0, V13.0.88"
        /*0030*/ 	.string	"Build cuda_13.0.r13.0/compiler.36424714_0"
        /*0030*/ 	.string	"-arch sm_100 -m 64 "



//--------------------- .note.nv.cuinfo           --------------------------
	.section	.note.nv.cuinfo,"",@"SHT_NOTE"
	.sectionflags	@"SHF_NOTE_NV_CUINFO"
        /*0018*/ 	.short	0x0002
        /*001a*/ 	.short	0x0064
        /*001c*/ 	.short	0x0082
	.zero		2


//--------------------- .nv.info                  --------------------------
	.section	.nv.info,"",@"SHT_CUDA_INFO"
	.align	4


	//----- nvinfo : EIATTR_REGCOUNT
	.align		4
        /*0000*/ 	.byte	0x04, 0x2f
        /*0002*/ 	.short	(.L_1 - .L_0)
	.align		4
.L_0:
        /*0004*/ 	.word	index@(_Z11sgemm_naiveiiiffPfS_S_)
        /*0008*/ 	.word	0x00000020


	//----- nvinfo : EIATTR_FRAME_SIZE
	.align		4
.L_1:
        /*000c*/ 	.byte	0x04, 0x11
        /*000e*/ 	.short	(.L_3 - .L_2)
	.align		4
.L_2:
        /*0010*/ 	.word	index@(_Z11sgemm_naiveiiiffPfS_S_)
        /*0014*/ 	.word	0x00000000


	//----- nvinfo : EIATTR_MIN_STACK_SIZE
	.align		4
.L_3:
        /*0018*/ 	.byte	0x04, 0x12
        /*001a*/ 	.short	(.L_5 - .L_4)
	.align		4
.L_4:
        /*001c*/ 	.word	index@(_Z11sgemm_naiveiiiffPfS_S_)
        /*0020*/ 	.word	0x00000000
.L_5:


//--------------------- .nv.compat                --------------------------
	.section	.nv.compat,"",@"SHT_CUDA_COMPAT_INFO"
	.align	4
        /*0000*/ 	.byte	0x02, 0x09, 0x00, 0x00, 0x02, 0x02, 0x01, 0x00, 0x02, 0x05, 0x05, 0x00, 0x03, 0x07, 0x01, 0x01
        /*0010*/ 	.byte	0x02, 0x03, 0x00, 0x00, 0x02, 0x06, 0x01, 0x00, 0x04, 0x0b, 0x08, 0x00, 0x09, 0x00, 0x00, 0x00
        /*0020*/ 	.byte	0x00, 0x00, 0x00, 0x00


//--------------------- .nv.info._Z11sgemm_naiveiiiffPfS_S_ --------------------------
	.section	.nv.info._Z11sgemm_naiveiiiffPfS_S_,"",@"SHT_CUDA_INFO"
	.sectionflags	@""
	.align	4


	//----- nvinfo : EIATTR_CUDA_API_VERSION
	.align		4
        /*0000*/ 	.byte	0x04, 0x37
        /*0002*/ 	.short	(.L_7 - .L_6)
.L_6:
        /*0004*/ 	.word	0x00000082


	//----- nvinfo : EIATTR_KPARAM_INFO
	.align		4
.L_7:
        /*0008*/ 	.byte	0x04, 0x17
        /*000a*/ 	.short	(.L_9 - .L_8)
.L_8:
        /*000c*/ 	.word	0x00000000
        /*0010*/ 	.short	0x0007
        /*0012*/ 	.short	0x0028
        /*0014*/ 	.byte	0x00, 0xf5, 0x21, 0x00


	//----- nvinfo : EIATTR_KPARAM_INFO
	.align		4
.L_9:
        /*0018*/ 	.byte	0x04, 0x17
        /*001a*/ 	.short	(.L_11 - .L_10)
.L_10:
        /*001c*/ 	.word	0x00000000
        /*0020*/ 	.short	0x0006
        /*0022*/ 	.short	0x0020
        /*0024*/ 	.byte	0x00, 0xf5, 0x21, 0x00


	//----- nvinfo : EIATTR_KPARAM_INFO
	.align		4
.L_11:
        /*0028*/ 	.byte	0x04, 0x17
        /*002a*/ 	.short	(.L_13 - .L_12)
.L_12:
        /*002c*/ 	.word	0x00000000
        /*0030*/ 	.short	0x0005
        /*0032*/ 	.short	0x0018
        /*0034*/ 	.byte	0x00, 0xf5, 0x21, 0x00


	//----- nvinfo : EIATTR_KPARAM_INFO
	.align		4
.L_13:
        /*0038*/ 	.byte	0x04, 0x17
        /*003a*/ 	.short	(.L_15 - .L_14)
.L_14:
        /*003c*/ 	.word	0x00000000
        /*0040*/ 	.short	0x0004
        /*0042*/ 	.short	0x0010
        /*0044*/ 	.byte	0x00, 0xf0, 0x11, 0x00


	//----- nvinfo : EIATTR_KPARAM_INFO
	.align		4
.L_15:
        /*0048*/ 	.byte	0x04, 0x17
        /*004a*/ 	.short	(.L_17 - .L_16)
.L_16:
        /*004c*/ 	.word	0x00000000
        /*0050*/ 	.short	0x0003
        /*0052*/ 	.short	0x000c
        /*0054*/ 	.byte	0x00, 0xf0, 0x11, 0x00


	//----- nvinfo : EIATTR_KPARAM_INFO
	.align		4
.L_17:
        /*0058*/ 	.byte	0x04, 0x17
        /*005a*/ 	.short	(.L_19 - .L_18)
.L_18:
        /*005c*/ 	.word	0x00000000
        /*0060*/ 	.short	0x0002
        /*0062*/ 	.short	0x0008
        /*0064*/ 	.byte	0x00, 0xf0, 0x11, 0x00


	//----- nvinfo : EIATTR_KPARAM_INFO
	.align		4
.L_19:
        /*0068*/ 	.byte	0x04, 0x17
        /*006a*/ 	.short	(.L_21 - .L_20)
.L_20:
        /*006c*/ 	.word	0x00000000
        /*0070*/ 	.short	0x0001
        /*0072*/ 	.short	0x0004
        /*0074*/ 	.byte	0x00, 0xf0, 0x11, 0x00


	//----- nvinfo : EIATTR_KPARAM_INFO
	.align		4
.L_21:
        /*0078*/ 	.byte	0x04, 0x17
        /*007a*/ 	.short	(.L_23 - .L_22)
.L_22:
        /*007c*/ 	.word	0x00000000
        /*0080*/ 	.short	0x0000
        /*0082*/ 	.short	0x0000
        /*0084*/ 	.byte	0x00, 0xf0, 0x11, 0x00


	//----- nvinfo : EIATTR_SPARSE_MMA_MASK
	.align		4
.L_23:
        /*0088*/ 	.byte	0x03, 0x50
        /*008a*/ 	.short	0x0000


	//----- nvinfo : EIATTR_MAXREG_COUNT
	.align		4
        /*008c*/ 	.byte	0x03, 0x1b
        /*008e*/ 	.short	0x00ff


	//----- nvinfo : EIATTR_MERCURY_ISA_VERSION
	.align		4
        /*0090*/ 	.byte	0x03, 0x5f
        /*0092*/ 	.short	0x0101


	//----- nvinfo : EIATTR_VRC_CTA_INIT_COUNT
	.align		4
        /*0094*/ 	.byte	0x02, 0x4a
	.zero		1
	.zero		1


	//----- nvinfo : EIATTR_EXIT_INSTR_OFFSETS
	.align		4
        /*0098*/ 	.byte	0x04, 0x1c
        /*009a*/ 	.short	(.L_25 - .L_24)


	//   ....[0]....
.L_24:
        /*009c*/ 	.word	0x000000d0


	//   ....[1]....
        /*00a0*/ 	.word	0x00000bf0


	//----- nvinfo : EIATTR_CBANK_PARAM_SIZE
	.align		4
.L_25:
        /*00a4*/ 	.byte	0x03, 0x19
        /*00a6*/ 	.short	0x0030


	//----- nvinfo : EIATTR_PARAM_CBANK
	.align		4
        /*00a8*/ 	.byte	0x04, 0x0a
        /*00aa*/ 	.short	(.L_27 - .L_26)
	.align		4
.L_26:
        /*00ac*/ 	.word	index@(.nv.constant0._Z11sgemm_naiveiiiffPfS_S_)
        /*00b0*/ 	.short	0x0380
        /*00b2*/ 	.short	0x0030


	//----- nvinfo : EIATTR_SW_WAR
	.align		4
.L_27:
        /*00b4*/ 	.byte	0x04, 0x36
        /*00b6*/ 	.short	(.L_29 - .L_28)
.L_28:
        /*00b8*/ 	.word	0x00000008
.L_29:


//--------------------- .nv.callgraph             --------------------------
	.section	.nv.callgraph,"",@"SHT_CUDA_CALLGRAPH"
	.align	4
	.sectionentsize	8
	.align		4
        /*0000*/ 	.word	0x00000000
	.align		4
        /*0004*/ 	.word	0xffffffff
	.align		4
        /*0008*/ 	.word	0x00000000
	.align		4
        /*000c*/ 	.word	0xfffffffe
	.align		4
        /*0010*/ 	.word	0x00000000
	.align		4
        /*0014*/ 	.word	0xfffffffd
	.align		4
        /*0018*/ 	.word	0x00000000
	.align		4
        /*001c*/ 	.word	0xfffffffc


//--------------------- .text._Z11sgemm_naiveiiiffPfS_S_ --------------------------
	.section	.text._Z11sgemm_naiveiiiffPfS_S_,"ax",@progbits
	.align	128
        .global         _Z11sgemm_naiveiiiffPfS_S_
        .type           _Z11sgemm_naiveiiiffPfS_S_,@function
        .size           _Z11sgemm_naiveiiiffPfS_S_,(.L_x_5 - _Z11sgemm_naiveiiiffPfS_S_)
        .other          _Z11sgemm_naiveiiiffPfS_S_,@"STO_CUDA_ENTRY STV_DEFAULT"
_Z11sgemm_naiveiiiffPfS_S_:
.text._Z11sgemm_naiveiiiffPfS_S_:
[----:B------:R-:W-:Y:S01]  /*0000*/  LDC R1, c[0x0][0x37c] ;  /* 0x0000df00ff017b82 */ /* 0x000fe20000000800 */
[----:B------:R-:W0:Y:S07]  /*0010*/  S2R R8, SR_TID.Y ;  /* 0x0000000000087919 */ /* 0x000e2e0000002200 */
[----:B------:R-:W1:Y:S01]  /*0020*/  S2UR UR4, SR_CTAID.Y ;  /* 0x00000000000479c3 */ /* 0x000e620000002600 */
[----:B------:R-:W2:Y:S07]  /*0030*/  S2R R2, SR_TID.X ;  /* 0x0000000000027919 */ /* 0x000eae0000002100 */
[----:B------:R-:W2:Y:S01]  /*0040*/  LDC R3, c[0x0][0x360] ;  /* 0x0000d800ff037b82 */ /* 0x000ea20000000800 */
[----:B------:R-:W1:Y:S07]  /*0050*/  LDCU UR5, c[0x0][0x364] ;  /* 0x00006c80ff0577ac */ /* 0x000e6e0008000800 */
[----:B------:R-:W2:Y:S08]  /*0060*/  S2UR UR6, SR_CTAID.X ;  /* 0x00000000000679c3 */ /* 0x000eb00000002500 */
[----:B------:R-:W3:Y:S01]  /*0070*/  LDC.64 R18, c[0x0][0x380] ;  /* 0x0000e000ff127b82 */ /* 0x000ee20000000a00 */
[----:B-1----:R-:W-:-:S06]  /*0080*/  UIMAD UR4, UR4, UR5, URZ ;  /* 0x00000005040472a4 */ /* 0x002fcc000f8e02ff */
[----:B0-----:R-:W-:Y:S01]  /*0090*/  IADD3 R0, PT, PT, R8, UR4, RZ ;  /* 0x0000000408007c10 */ /* 0x001fe2000fffe0ff */
[----:B--2---:R-:W-:-:S03]  /*00a0*/  IMAD R3, R3, UR6, R2 ;  /* 0x0000000603037c24 */ /* 0x004fc6000f8e0202 */
[----:B---3--:R-:W-:-:S04]  /*00b0*/  ISETP.GE.U32.AND P0, PT, R0, R19, PT ;  /* 0x000000130000720c */ /* 0x008fc80003f06070 */
[----:B------:R-:W-:-:S13]  /*00c0*/  ISETP.GE.U32.OR P0, PT, R3, R18, P0 ;  /* 0x000000120300720c */ /* 0x000fda0000706470 */
[----:B------:R-:W-:Y:S05]  /*00d0*/  @P0 EXIT ;  /* 0x000000000000094d */ /* 0x000fea0003800000 */
[----:B------:R-:W-:Y:S01]  /*00e0*/  ISETP.GE.AND P0, PT, R18, 0x1, PT ;  /* 0x000000011200780c */ /* 0x000fe20003f06270 */
[----:B------:R-:W0:Y:S01]  /*00f0*/  LDCU.64 UR6, c[0x0][0x358] ;  /* 0x00006b00ff0677ac */ /* 0x000e220008000a00 */
[----:B------:R-:W-:-:S11]  /*0100*/  HFMA2 R11, -RZ, RZ, 0, 0 ;  /* 0x00000000ff0b7431 */ /* 0x000fd600000001ff */
[----:B------:R-:W-:Y:S05]  /*0110*/  @!P0 BRA `(.L_x_0) ;  /* 0x0000000800908947 */ /* 0x000fea0003800000 */
[C---:B------:R-:W-:Y:S02]  /*0120*/  ISETP.GE.U32.AND P1, PT, R18.reuse, 0x8, PT ;  /* 0x000000081200780c */ /* 0x040fe40003f26070 */
[----:B------:R-:W-:Y:S02]  /*0130*/  LOP3.LUT R4, R18, 0x7, RZ, 0xc0, !PT ;  /* 0x0000000712047812 */ /* 0x000fe400078ec0ff */
[----:B------:R-:W-:Y:S02]  /*0140*/  MOV R11, RZ ;  /* 0x000000ff000b7202 */ /* 0x000fe40000000f00 */
[----:B------:R-:W-:Y:S02]  /*0150*/  ISETP.NE.AND P0, PT, R4, RZ, PT ;  /* 0x000000ff0400720c */ /* 0x000fe40003f05270 */
[----:B------:R-:W-:-:S05]  /*0160*/  MOV R6, RZ ;  /* 0x000000ff00067202 */ /* 0x000fca0000000f00 */
[----:B------:R-:W-:Y:S06]  /*0170*/  @!P1 BRA `(.L_x_1) ;  /* 0x0000000400489947 */ /* 0x000fec0003800000 */
[----:B------:R-:W1:Y:S01]  /*0180*/  LDC R20, c[0x0][0x388] ;  /* 0x0000e200ff147b82 */ /* 0x000e620000000800 */
[----:B------:R-:W-:Y:S01]  /*0190*/  LOP3.LUT R6, R18, 0x7ffffff8, RZ, 0xc0, !PT ;  /* 0x7ffffff812067812 */ /* 0x000fe200078ec0ff */
[C---:B------:R-:W-:Y:S01]  /*01a0*/  IMAD R10, R19.reuse, 0x3, R0 ;  /* 0x00000003130a7824 */ /* 0x040fe200078e0200 */
[C---:B------:R-:W-:Y:S01]  /*01b0*/  IADD3 R2, PT, PT, R19.reuse, UR4, R8 ;  /* 0x0000000413027c10 */ /* 0x040fe2000fffe008 */
[C-C-:B------:R-:W-:Y:S01]  /*01c0*/  IMAD R14, R19.reuse, 0x5, R0.reuse ;  /* 0x00000005130e7824 */ /* 0x140fe200078e0200 */
[CC--:B------:R-:W-:Y:S01]  /*01d0*/  LEA R8, R19.reuse, R0.reuse, 0x1 ;  /* 0x0000000013087211 */ /* 0x0c0fe200078e08ff */
[C-C-:B------:R-:W-:Y:S01]  /*01e0*/  IMAD R16, R19.reuse, 0x6, R0.reuse ;  /* 0x0000000613107824 */ /* 0x140fe200078e0200 */
[CC--:B------:R-:W-:Y:S01]  /*01f0*/  LEA R12, R19.reuse, R0.reuse, 0x2 ;  /* 0x00000000130c7211 */ /* 0x0c0fe200078e10ff */
[----:B------:R-:W-:Y:S01]  /*0200*/  IMAD R5, R19, 0x7, R0 ;  /* 0x0000000713057824 */ /* 0x000fe200078e0200 */
[----:B------:R-:W-:Y:S02]  /*0210*/  MOV R11, RZ ;  /* 0x000000ff000b7202 */ /* 0x000fe40000000f00 */
[----:B------:R-:W-:-:S02]  /*0220*/  MOV R7, R0 ;  /* 0x0000000000077202 */ /* 0x000fc40000000f00 */
[----:B------:R-:W-:Y:S01]  /*0230*/  IADD3 R9, PT, PT, -R6, RZ, RZ ;  /* 0x000000ff06097210 */ /* 0x000fe20007ffe1ff */
[----:B-1----:R-:W-:-:S07]  /*0240*/  IMAD R13, R3, R20, 0x3 ;  /* 0x00000003030d7424 */ /* 0x002fce00078e0214 */
.L_x_2:
[----:B------:R-:W1:Y:S01]  /*0250*/  LDC.64 R20, c[0x0][0x398] ;  /* 0x0000e600ff147b82 */ /* 0x000e620000000a00 */
[----:B------:R-:W-:-:S07]  /*0260*/  IADD3 R25, PT, PT, R13, -0x3, RZ ;  /* 0xfffffffd0d197810 */ /* 0x000fce0007ffe0ff */
[----:B------:R-:W2:Y:S01]  /*0270*/  LDC.64 R22, c[0x0][0x3a0] ;  /* 0x0000e800ff167b82 */ /* 0x000ea20000000a00 */
[----:B-1----:R-:W-:-:S06]  /*0280*/  IMAD.WIDE.U32 R24, R25, 0x4, R20 ;  /* 0x0000000419187825 */ /* 0x002fcc00078e0014 */
[----:B0-----:R-:W3:Y:S01]  /*0290*/  LDG.E R24, desc[UR6][R24.64] ;  /* 0x0000000618187981 */ /* 0x001ee2000c1e1900 */
[----:B--2---:R-:W-:-:S06]  /*02a0*/  IMAD.WIDE.U32 R28, R7, 0x4, R22 ;  /* 0x00000004071c7825 */ /* 0x004fcc00078e0016 */
[----:B------:R-:W3:Y:S01]  /*02b0*/  LDG.E R29, desc[UR6][R28.64] ;  /* 0x000000061c1d7981 */ /* 0x000ee2000c1e1900 */
[C---:B------:R-:W-:Y:S02]  /*02c0*/  IADD3 R17, PT, PT, R13.reuse, -0x1, RZ ;  /* 0xffffffff0d117810 */ /* 0x040fe40007ffe0ff */
[----:B------:R-:W-:Y:S01]  /*02d0*/  IADD3 R15, PT, PT, R13, -0x2, RZ ;  /* 0xfffffffe0d0f7810 */ /* 0x000fe20007ffe0ff */
[----:B---3--:R-:W-:Y:S02]  /*02e0*/  FADD R26, R24, R29 ;  /* 0x0000001d181a7221 */ /* 0x008fe40000000000 */
[----:B------:R-:W-:-:S04]  /*02f0*/  IMAD.WIDE.U32 R24, R17, 0x4, R20 ;  /* 0x0000000411187825 */ /* 0x000fc800078e0014 */
[----:B------:R-:W-:Y:S01]  /*0300*/  FADD R11, R26, R11 ;  /* 0x0000000b1a0b7221 */ /* 0x000fe20000000000 */
[----:B------:R-:W-:Y:S01]  /*0310*/  IMAD.WIDE.U32 R26, R2, 0x4, R22 ;  /* 0x00000004021a7825 */ /* 0x000fe200078e0016 */
[----:B------:R-:W2:Y:S03]  /*0320*/  LDG.E R17, desc[UR6][R24.64] ;  /* 0x0000000618117981 */ /* 0x000ea6000c1e1900 */
[----:B------:R-:W-:-:S05]  /*0330*/  IMAD.WIDE.U32 R28, R15, 0x4, R20 ;  /* 0x000000040f1c7825 */ /* 0x000fca00078e0014 */
[----:B------:R-:W3:Y:S04]  /*0340*/  LDG.E R15, desc[UR6][R28.64] ;  /* 0x000000061c0f7981 */ /* 0x000ee8000c1e1900 */
[----:B------:R0:W3:Y:S02]  /*0350*/  LDG.E R24, desc[UR6][R26.64] ;  /* 0x000000061a187981 */ /* 0x0000e4000c1e1900 */
[----:B0-----:R-:W-:-:S06]  /*0360*/  IMAD.WIDE.U32 R26, R8, 0x4, R22 ;  /* 0x00000004081a7825 */ /* 0x001fcc00078e0016 */
[----:B------:R-:W2:Y:S01]  /*0370*/  LDG.E R26, desc[UR6][R26.64] ;  /* 0x000000061a1a7981 */ /* 0x000ea2000c1e1900 */
[C---:B------:R-:W-:Y:S01]  /*0380*/  IMAD.WIDE.U32 R28, R13.reuse, 0x4, R20 ;  /* 0x000000040d1c7825 */ /* 0x040fe200078e0014 */
[----:B------:R-:W-:-:S03]  /*0390*/  IADD3 R25, PT, PT, R13, 0x1, RZ ;  /* 0x000000010d197810 */ /* 0x000fc60007ffe0ff */
[----:B---3--:R-:W-:Y:S02]  /*03a0*/  FADD R15, R15, R24 ;  /* 0x000000180f0f7221 */ /* 0x008fe40000000000 */
[----:B------:R-:W-:-:S04]  /*03b0*/  IMAD.WIDE.U32 R24, R25, 0x4, R20 ;  /* 0x0000000419187825 */ /* 0x000fc800078e0014 */
[----:B------:R-:W-:Y:S02]  /*03c0*/  FADD R15, R11, R15 ;  /* 0x0000000f0b0f7221 */ /* 0x000fe40000000000 */
[----:B------:R0:W3:Y:S04]  /*03d0*/  LDG.E R11, desc[UR6][R28.64] ;  /* 0x000000061c0b7981 */ /* 0x0000e8000c1e1900 */
[----:B------:R-:W4:Y:S01]  /*03e0*/  LDG.E R24, desc[UR6][R24.64] ;  /* 0x0000000618187981 */ /* 0x000f22000c1e1900 */
[----:B--2---:R-:W-:Y:S01]  /*03f0*/  FADD R17, R17, R26 ;  /* 0x0000001a11117221 */ /* 0x004fe20000000000 */
[----:B0-----:R-:W-:-:S04]  /*0400*/  IMAD.WIDE.U32 R28, R10, 0x4, R22 ;  /* 0x000000040a1c7825 */ /* 0x001fc800078e0016 */
[----:B------:R-:W-:Y:S01]  /*0410*/  FADD R15, R15, R17 ;  /* 0x000000110f0f7221 */ /* 0x000fe20000000000 */
[----:B------:R-:W-:Y:S01]  /*0420*/  IMAD.WIDE.U32 R26, R12, 0x4, R22 ;  /* 0x000000040c1a7825 */ /* 0x000fe200078e0016 */
[----:B------:R-:W3:Y:S04]  /*0430*/  LDG.E R17, desc[UR6][R28.64] ;  /* 0x000000061c117981 */ /* 0x000ee8000c1e1900 */
[----:B------:R0:W4:Y:S02]  /*0440*/  LDG.E R25, desc[UR6][R26.64] ;  /* 0x000000061a197981 */ /* 0x000124000c1e1900 */
[----:B0-----:R-:W-:-:S05]  /*0450*/  IADD3 R27, PT, PT, R13, 0x2, RZ ;  /* 0x000000020d1b7810 */ /* 0x001fca0007ffe0ff */
[----:B------:R-:W-:-:S06]  /*0460*/  IMAD.WIDE.U32 R26, R27, 0x4, R20 ;  /* 0x000000041b1a7825 */ /* 0x000fcc00078e0014 */
[----:B------:R-:W2:Y:S01]  /*0470*/  LDG.E R26, desc[UR6][R26.64] ;  /* 0x000000061a1a7981 */ /* 0x000ea2000c1e1900 */
[----:B---3--:R-:W-:Y:S01]  /*0480*/  FADD R17, R11, R17 ;  /* 0x000000110b117221 */ /* 0x008fe20000000000 */
[----:B----4-:R-:W-:-:S03]  /*0490*/  FADD R11, R24, R25 ;  /* 0x00000019180b7221 */ /* 0x010fc60000000000 */
[----:B------:R-:W-:Y:S01]  /*04a0*/  FADD R28, R15, R17 ;  /* 0x000000110f1c7221 */ /* 0x000fe20000000000 */
[----:B------:R-:W-:Y:S01]  /*04b0*/  IMAD.WIDE.U32 R24, R14, 0x4, R22 ;  /* 0x000000040e187825 */ /* 0x000fe200078e0016 */
[----:B------:R-:W-:-:S04]  /*04c0*/  IADD3 R17, PT, PT, R13, 0x3, RZ ;  /* 0x000000030d117810 */ /* 0x000fc80007ffe0ff */
[----:B------:R0:W2:Y:S02]  /*04d0*/  LDG.E R15, desc[UR6][R24.64] ;  /* 0x00000006180f7981 */ /* 0x0000a4000c1e1900 */
[----:B0-----:R-:W-:Y:S01]  /*04e0*/  IMAD.WIDE.U32 R24, R17, 0x4, R20 ;  /* 0x0000000411187825 */ /* 0x001fe200078e0014 */
[----:B------:R-:W-:-:S05]  /*04f0*/  IADD3 R17, PT, PT, R13, 0x4, RZ ;  /* 0x000000040d117810 */ /* 0x000fca0007ffe0ff */
[----:B------:R-:W-:Y:S01]  /*0500*/  IMAD.WIDE.U32 R20, R17, 0x4, R20 ;  /* 0x0000000411147825 */ /* 0x000fe200078e0014 */
[----:B------:R-:W3:Y:S04]  /*0510*/  LDG.E R24, desc[UR6][R24.64] ;  /* 0x0000000618187981 */ /* 0x000ee8000c1e1900 */
[----:B------:R0:W4:Y:S02]  /*0520*/  LDG.E R17, desc[UR6][R20.64] ;  /* 0x0000000614117981 */ /* 0x000124000c1e1900 */
[----:B0-----:R-:W-:-:S04]  /*0530*/  IMAD.WIDE.U32 R20, R16, 0x4, R22 ;  /* 0x0000000410147825 */ /* 0x001fc800078e0016 */
[----:B------:R-:W-:Y:S01]  /*0540*/  IMAD.WIDE.U32 R22, R5, 0x4, R22 ;  /* 0x0000000405167825 */ /* 0x000fe200078e0016 */
[----:B------:R-:W3:Y:S05]  /*0550*/  LDG.E R27, desc[UR6][R20.64] ;  /* 0x00000006141b7981 */ /* 0x000eea000c1e1900 */
[----:B------:R-:W4:Y:S01]  /*0560*/  LDG.E R22, desc[UR6][R22.64] ;  /* 0x0000000616167981 */ /* 0x000f22000c1e1900 */
[----:B------:R-:W-:Y:S01]  /*0570*/  IADD3 R9, PT, PT, R9, 0x8, RZ ;  /* 0x0000000809097810 */ /* 0x000fe20007ffe0ff */
[----:B------:R-:W-:-:S03]  /*0580*/  FADD R11, R28, R11 ;  /* 0x0000000b1c0b7221 */ /* 0x000fc60000000000 */
[----:B------:R-:W-:Y:S02]  /*0590*/  ISETP.NE.AND P1, PT, R9, RZ, PT ;  /* 0x000000ff0900720c */ /* 0x000fe40003f25270 */
[----:B------:R-:W-:Y:S02]  /*05a0*/  IADD3 R13, PT, PT, R13, 0x8, RZ ;  /* 0x000000080d0d7810 */ /* 0x000fe40007ffe0ff */
[C---:B------:R-:W-:Y:S02]  /*05b0*/  LEA R2, R19.reuse, R2, 0x3 ;  /* 0x0000000213027211 */ /* 0x040fe400078e18ff */
[C---:B------:R-:W-:Y:S02]  /*05c0*/  LEA R8, R19.reuse, R8, 0x3 ;  /* 0x0000000813087211 */ /* 0x040fe400078e18ff */
[C---:B------:R-:W-:Y:S02]  /*05d0*/  LEA R10, R19.reuse, R10, 0x3 ;  /* 0x0000000a130a7211 */ /* 0x040fe400078e18ff */
[----:B------:R-:W-:-:S02]  /*05e0*/  LEA R12, R19, R12, 0x3 ;  /* 0x0000000c130c7211 */ /* 0x000fc400078e18ff */
[C---:B------:R-:W-:Y:S02]  /*05f0*/  LEA R14, R19.reuse, R14, 0x3 ;  /* 0x0000000e130e7211 */ /* 0x040fe400078e18ff */
[C---:B------:R-:W-:Y:S02]  /*0600*/  LEA R16, R19.reuse, R16, 0x3 ;  /* 0x0000001013107211 */ /* 0x040fe400078e18ff */
[C---:B------:R-:W-:Y:S02]  /*0610*/  LEA R5, R19.reuse, R5, 0x3 ;  /* 0x0000000513057211 */ /* 0x040fe400078e18ff */
[----:B------:R-:W-:Y:S01]  /*0620*/  LEA R7, R19, R7, 0x3 ;  /* 0x0000000713077211 */ /* 0x000fe200078e18ff */
[----:B--2---:R-:W-:-:S04]  /*0630*/  FADD R26, R26, R15 ;  /* 0x0000000f1a1a7221 */ /* 0x004fc80000000000 */
[----:B------:R-:W-:Y:S01]  /*0640*/  FADD R11, R11, R26 ;  /* 0x0000001a0b0b7221 */ /* 0x000fe20000000000 */
[----:B---3--:R-:W-:-:S04]  /*0650*/  FADD R24, R24, R27 ;  /* 0x0000001b18187221 */ /* 0x008fc80000000000 */
[----:B------:R-:W-:Y:S01]  /*0660*/  FADD R11, R11, R24 ;  /* 0x000000180b0b7221 */ /* 0x000fe20000000000 */
[----:B----4-:R-:W-:-:S04]  /*0670*/  FADD R26, R17, R22 ;  /* 0x00000016111a7221 */ /* 0x010fc80000000000 */
[----:B------:R-:W-:Y:S01]  /*0680*/  FADD R11, R11, R26 ;  /* 0x0000001a0b0b7221 */ /* 0x000fe20000000000 */
[----:B------:R-:W-:Y:S06]  /*0690*/  @P1 BRA `(.L_x_2) ;  /* 0xfffffff800ec1947 */ /* 0x000fec000383ffff */
.L_x_1:
[----:B------:R-:W-:Y:S05]  /*06a0*/  @!P0 BRA `(.L_x_0) ;  /* 0x00000004002c8947 */ /* 0x000fea0003800000 */
[----:B------:R-:W-:Y:S02]  /*06b0*/  ISETP.GE.U32.AND P0, PT, R4, 0x4, PT ;  /* 0x000000040400780c */ /* 0x000fe40003f06070 */
[----:B------:R-:W-:-:S04]  /*06c0*/  LOP3.LUT R7, R18, 0x3, RZ, 0xc0, !PT ;  /* 0x0000000312077812 */ /* 0x000fc800078ec0ff */
[----:B------:R-:W-:-:S07]  /*06d0*/  ISETP.NE.AND P1, PT, R7, RZ, PT ;  /* 0x000000ff0700720c */ /* 0x000fce0003f25270 */
[----:B------:R-:W-:Y:S06]  /*06e0*/  @!P0 BRA `(.L_x_3) ;  /* 0x0000000000908947 */ /* 0x000fec0003800000 */
[----:B------:R-:W1:Y:S01]  /*06f0*/  LDCU UR5, c[0x0][0x388] ;  /* 0x00007100ff0577ac */ /* 0x000e620008000800 */
[----:B------:R-:W2:Y:S01]  /*0700*/  LDC.64 R4, c[0x0][0x3a0] ;  /* 0x0000e800ff047b82 */ /* 0x000ea20000000a00 */
[----:B------:R-:W-:-:S05]  /*0710*/  IMAD R22, R6, R19, R0 ;  /* 0x0000001306167224 */ /* 0x000fca00078e0200 */
[----:B------:R-:W-:Y:S02]  /*0720*/  IADD3 R10, PT, PT, R22, R19, RZ ;  /* 0x00000013160a7210 */ /* 0x000fe40007ffe0ff */
[----:B------:R-:W3:Y:S01]  /*0730*/  LDC.64 R8, c[0x0][0x398] ;  /* 0x0000e600ff087b82 */ /* 0x000ee20000000a00 */
[----:B-1----:R-:W-:-:S05]  /*0740*/  IMAD R13, R3, UR5, R6 ;  /* 0x00000005030d7c24 */ /* 0x002fca000f8e0206 */
[C---:B------:R-:W-:Y:S01]  /*0750*/  IADD3 R21, PT, PT, R13.reuse, 0x1, RZ ;  /* 0x000000010d157810 */ /* 0x040fe20007ffe0ff */
[----:B--2---:R-:W-:Y:S01]  /*0760*/  IMAD.WIDE.U32 R22, R22, 0x4, R4 ;  /* 0x0000000416167825 */ /* 0x004fe200078e0004 */
[----:B------:R-:W-:-:S03]  /*0770*/  IADD3 R25, PT, PT, R13, 0x2, RZ ;  /* 0x000000020d197810 */ /* 0x000fc60007ffe0ff */
[C---:B------:R-:W-:Y:S01]  /*0780*/  IMAD.WIDE.U32 R16, R10.reuse, 0x4, R4 ;  /* 0x000000040a107825 */ /* 0x040fe200078e0004 */
[-C--:B------:R-:W-:Y:S01]  /*0790*/  IADD3 R10, PT, PT, R10, R19.reuse, RZ ;  /* 0x000000130a0a7210 */ /* 0x080fe20007ffe0ff */
[----:B0-----:R-:W2:Y:S02]  /*07a0*/  LDG.E R23, desc[UR6][R22.64] ;  /* 0x0000000616177981 */ /* 0x001ea4000c1e1900 */
[C-C-:B---3--:R-:W-:Y:S01]  /*07b0*/  IMAD.WIDE.U32 R14, R13.reuse, 0x4, R8.reuse ;  /* 0x000000040d0e7825 */ /* 0x148fe200078e0008 */
[----:B------:R-:W-:Y:S01]  /*07c0*/  IADD3 R27, PT, PT, R13, 0x3, RZ ;  /* 0x000000030d1b7810 */ /* 0x000fe20007ffe0ff */
[----:B------:R-:W3:Y:S02]  /*07d0*/  LDG.E R17, desc[UR6][R16.64] ;  /* 0x0000000610117981 */ /* 0x000ee4000c1e1900 */
[--C-:B------:R-:W-:Y:S01]  /*07e0*/  IMAD.WIDE.U32 R20, R21, 0x4, R8.reuse ;  /* 0x0000000415147825 */ /* 0x100fe200078e0008 */
[----:B------:R-:W-:Y:S01]  /*07f0*/  IADD3 R29, PT, PT, R10, R19, RZ ;  /* 0x000000130a1d7210 */ /* 0x000fe20007ffe0ff */
[----:B------:R0:W2:Y:S02]  /*0800*/  LDG.E R2, desc[UR6][R14.64] ;  /* 0x000000060e027981 */ /* 0x0000a4000c1e1900 */
[----:B------:R-:W-:-:S02]  /*0810*/  IMAD.WIDE.U32 R12, R25, 0x4, R8 ;  /* 0x00000004190c7825 */ /* 0x000fc400078e0008 */
[----:B------:R-:W3:Y:S02]  /*0820*/  LDG.E R20, desc[UR6][R20.64] ;  /* 0x0000000614147981 */ /* 0x000ee4000c1e1900 */
[----:B------:R-:W-:Y:S02]  /*0830*/  IMAD.WIDE.U32 R8, R27, 0x4, R8 ;  /* 0x000000041b087825 */ /* 0x000fe400078e0008 */
[----:B------:R-:W4:Y:S02]  /*0840*/  LDG.E R12, desc[UR6][R12.64] ;  /* 0x000000060c0c7981 */ /* 0x000f24000c1e1900 */
[--C-:B0-----:R-:W-:Y:S02]  /*0850*/  IMAD.WIDE.U32 R14, R10, 0x4, R4.reuse ;  /* 0x000000040a0e7825 */ /* 0x101fe400078e0004 */
[----:B------:R-:W5:Y:S02]  /*0860*/  LDG.E R8, desc[UR6][R8.64] ;  /* 0x0000000608087981 */ /* 0x000f64000c1e1900 */
[----:B------:R-:W-:-:S02]  /*0870*/  IMAD.WIDE.U32 R4, R29, 0x4, R4 ;  /* 0x000000041d047825 */ /* 0x000fc400078e0004 */
[----:B------:R-:W4:Y:S04]  /*0880*/  LDG.E R15, desc[UR6][R14.64] ;  /* 0x000000060e0f7981 */ /* 0x000f28000c1e1900 */
[----:B------:R-:W5:Y:S01]  /*0890*/  LDG.E R5, desc[UR6][R4.64] ;  /* 0x0000000604057981 */ /* 0x000f62000c1e1900 */
[----:B------:R-:W-:Y:S01]  /*08a0*/  IADD3 R6, PT, PT, R6, 0x4, RZ ;  /* 0x0000000406067810 */ /* 0x000fe20007ffe0ff */
[----:B--2---:R-:W-:-:S04]  /*08b0*/  FADD R2, R2, R23 ;  /* 0x0000001702027221 */ /* 0x004fc80000000000 */
[----:B------:R-:W-:Y:S01]  /*08c0*/  FADD R2, R11, R2 ;  /* 0x000000020b027221 */ /* 0x000fe20000000000 */
[----:B---3--:R-:W-:-:S04]  /*08d0*/  FADD R17, R20, R17 ;  /* 0x0000001114117221 */ /* 0x008fc80000000000 */
[----:B------:R-:W-:Y:S01]  /*08e0*/  FADD R2, R2, R17 ;  /* 0x0000001102027221 */ /* 0x000fe20000000000 */
[----:B----4-:R-:W-:Y:S01]  /*08f0*/  FADD R11, R12, R15 ;  /* 0x0000000f0c0b7221 */ /* 0x010fe20000000000 */
[----:B-----5:R-:W-:-:S03]  /*0900*/  FADD R10, R8, R5 ;  /* 0x00000005080a7221 */ /* 0x020fc60000000000 */
[----:B------:R-:W-:-:S04]  /*0910*/  FADD R11, R2, R11 ;  /* 0x0000000b020b7221 */ /* 0x000fc80000000000 */
[----:B------:R-:W-:-:S07]  /*0920*/  FADD R11, R11, R10 ;  /* 0x0000000a0b0b7221 */ /* 0x000fce0000000000 */
.L_x_3:
[----:B------:R-:W-:Y:S05]  /*0930*/  @!P1 BRA `(.L_x_0) ;  /* 0x0000000000889947 */ /* 0x000fea0003800000 */
[----:B------:R-:W-:Y:S02]  /*0940*/  ISETP.NE.AND P0, PT, R7, 0x1, PT ;  /* 0x000000010700780c */ /* 0x000fe40003f05270 */
[----:B------:R-:W-:-:S04]  /*0950*/  LOP3.LUT R18, R18, 0x1, RZ, 0xc0, !PT ;  /* 0x0000000112127812 */ /* 0x000fc800078ec0ff */
[----:B------:R-:W-:-:S07]  /*0960*/  ISETP.NE.U32.AND P1, PT, R18, 0x1, PT ;  /* 0x000000011200780c */ /* 0x000fce0003f25070 */
[----:B------:R-:W1:Y:S01]  /*0970*/  @P0 LDC R2, c[0x0][0x388] ;  /* 0x0000e200ff020b82 */ /* 0x000e620000000800 */
[----:B------:R-:W-:-:S05]  /*0980*/  @P0 IMAD R16, R6, R19, R0 ;  /* 0x0000001306100224 */ /* 0x000fca00078e0200 */
[----:B------:R-:W-:Y:S02]  /*0990*/  @P0 IADD3 R23, PT, PT, R16, R19, RZ ;  /* 0x0000001310170210 */ /* 0x000fe40007ffe0ff */
[----:B------:R-:W2:Y:S08]  /*09a0*/  @P0 LDC.64 R14, c[0x0][0x398] ;  /* 0x0000e600ff0e0b82 */ /* 0x000eb00000000a00 */
[----:B------:R-:W3:Y:S08]  /*09b0*/  @P0 LDC.64 R12, c[0x0][0x3a0] ;  /* 0x0000e800ff0c0b82 */ /* 0x000ef00000000a00 */
[----:B------:R-:W4:Y:S01]  /*09c0*/  @!P1 LDC R10, c[0x0][0x388] ;  /* 0x0000e200ff0a9b82 */ /* 0x000f220000000800 */
[----:B-1----:R-:W-:Y:S01]  /*09d0*/  @P0 IMAD R7, R3, R2, R6 ;  /* 0x0000000203070224 */ /* 0x002fe200078e0206 */
[----:B------:R-:W-:-:S06]  /*09e0*/  @P0 IADD3 R6, PT, PT, R6, 0x2, RZ ;  /* 0x0000000206060810 */ /* 0x000fcc0007ffe0ff */
[----:B------:R-:W1:Y:S01]  /*09f0*/  @!P1 LDC.64 R8, c[0x0][0x398] ;  /* 0x0000e600ff089b82 */ /* 0x000e620000000a00 */
[C---:B--2---:R-:W-:Y:S01]  /*0a00*/  @P0 IMAD.WIDE.U32 R20, R7.reuse, 0x4, R14 ;  /* 0x0000000407140825 */ /* 0x044fe200078e000e */
[----:B------:R-:W-:-:S04]  /*0a10*/  @P0 IADD3 R7, PT, PT, R7, 0x1, RZ ;  /* 0x0000000107070810 */ /* 0x000fc80007ffe0ff */
[----:B0-----:R-:W2:Y:S02]  /*0a20*/  @P0 LDG.E R2, desc[UR6][R20.64] ;  /* 0x0000000614020981 */ /* 0x001ea4000c1e1900 */
[----:B------:R-:W0:Y:S01]  /*0a30*/  @!P1 LDC.64 R4, c[0x0][0x3a0] ;  /* 0x0000e800ff049b82 */ /* 0x000e220000000a00 */
[----:B---3--:R-:W-:-:S04]  /*0a40*/  @P0 IMAD.WIDE.U32 R16, R16, 0x4, R12 ;  /* 0x0000000410100825 */ /* 0x008fc800078e000c */
[----:B------:R-:W-:Y:S02]  /*0a50*/  @P0 IMAD.WIDE.U32 R14, R7, 0x4, R14 ;  /* 0x00000004070e0825 */ /* 0x000fe400078e000e */
[----:B------:R-:W2:Y:S02]  /*0a60*/  @P0 LDG.E R17, desc[UR6][R16.64] ;  /* 0x0000000610110981 */ /* 0x000ea4000c1e1900 */
[----:B------:R-:W-:Y:S02]  /*0a70*/  @P0 IMAD.WIDE.U32 R12, R23, 0x4, R12 ;  /* 0x00000004170c0825 */ /* 0x000fe400078e000c */
[----:B------:R-:W3:Y:S02]  /*0a80*/  @P0 LDG.E R14, desc[UR6][R14.64] ;  /* 0x000000060e0e0981 */ /* 0x000ee4000c1e1900 */
[----:B----4-:R-:W-:Y:S02]  /*0a90*/  @!P1 IMAD R7, R3, R10, R6 ;  /* 0x0000000a03079224 */ /* 0x010fe400078e0206 */
[----:B------:R-:W-:Y:S01]  /*0aa0*/  @!P1 IMAD R23, R6, R19, R0 ;  /* 0x0000001306179224 */ /* 0x000fe200078e0200 */
[----:B------:R-:W3:Y:S01]  /*0ab0*/  @P0 LDG.E R13, desc[UR6][R12.64] ;  /* 0x000000060c0d0981 */ /* 0x000ee2000c1e1900 */
[----:B-1----:R-:W-:-:S06]  /*0ac0*/  @!P1 IMAD.WIDE.U32 R8, R7, 0x4, R8 ;  /* 0x0000000407089825 */ /* 0x002fcc00078e0008 */
[----:B------:R-:W4:Y:S01]  /*0ad0*/  @!P1 LDG.E R8, desc[UR6][R8.64] ;  /* 0x0000000608089981 */ /* 0x000f22000c1e1900 */
[----:B0-----:R-:W-:-:S06]  /*0ae0*/  @!P1 IMAD.WIDE.U32 R4, R23, 0x4, R4 ;  /* 0x0000000417049825 */ /* 0x001fcc00078e0004 */
[----:B------:R-:W4:Y:S01]  /*0af0*/  @!P1 LDG.E R5, desc[UR6][R4.64] ;  /* 0x0000000604059981 */ /* 0x000f22000c1e1900 */
[----:B--2---:R-:W-:-:S04]  /*0b00*/  @P0 FADD R2, R2, R17 ;  /* 0x0000001102020221 */ /* 0x004fc80000000000 */
[----:B------:R-:W-:Y:S01]  /*0b10*/  @P0 FADD R2, R11, R2 ;  /* 0x000000020b020221 */ /* 0x000fe20000000000 */
[----:B---3--:R-:W-:-:S04]  /*0b20*/  @P0 FADD R7, R14, R13 ;  /* 0x0000000d0e070221 */ /* 0x008fc80000000000 */
[----:B------:R-:W-:Y:S01]  /*0b30*/  @P0 FADD R11, R2, R7 ;  /* 0x00000007020b0221 */ /* 0x000fe20000000000 */
[----:B----4-:R-:W-:-:S04]  /*0b40*/  @!P1 FADD R2, R8, R5 ;  /* 0x0000000508029221 */ /* 0x010fc80000000000 */
[----:B------:R-:W-:-:S07]  /*0b50*/  @!P1 FADD R11, R11, R2 ;  /* 0x000000020b0b9221 */ /* 0x000fce0000000000 */
.L_x_0:
[----:B------:R-:W1:Y:S01]  /*0b60*/  LDC.64 R4, c[0x0][0x3a8] ;  /* 0x0000ea00ff047b82 */ /* 0x000e620000000a00 */
[----:B------:R-:W-:Y:S01]  /*0b70*/  IMAD R3, R3, R19, R0 ;  /* 0x0000001303037224 */ /* 0x000fe200078e0200 */
[----:B------:R-:W2:Y:S01]  /*0b80*/  LDCU UR5, c[0x0][0x390] ;  /* 0x00007200ff0577ac */ /* 0x000ea20008000800 */
[----:B------:R-:W3:Y:S02]  /*0b90*/  LDCU UR8, c[0x0][0x38c] ;  /* 0x00007180ff0877ac */ /* 0x000ee40008000800 */
[----:B-1----:R-:W-:-:S05]  /*0ba0*/  IMAD.WIDE.U32 R2, R3, 0x4, R4 ;  /* 0x0000000403027825 */ /* 0x002fca00078e0004 */
[----:B0-----:R-:W2:Y:S02]  /*0bb0*/  LDG.E R0, desc[UR6][R2.64] ;  /* 0x0000000602007981 */ /* 0x001ea4000c1e1900 */
[----:B--2---:R-:W-:-:S04]  /*0bc0*/  FMUL R0, R0, UR5 ;  /* 0x0000000500007c20 */ /* 0x004fc80008400000 */
[----:B---3--:R-:W-:-:S05]  /*0bd0*/  FFMA R11, R11, UR8, R0 ;  /* 0x000000080b0b7c23 */ /* 0x008fca0008000000 */
[----:B------:R-:W-:Y:S01]  /*0be0*/  STG.E desc[UR6][R2.64], R11 ;  /* 0x0000000b02007986 */ /* 0x000fe2000c101906 */
[----:B------:R-:W-:Y:S05]  /*0bf0*/  EXIT ;  /* 0x000000000000794d */ /* 0x000fea0003800000 */
.L_x_4:
[----:B------:R-:W-:-:S00]  /*0c00*/  BRA `(.L_x_4) ;  /* 0xfffffffc00fc7947 */ /* 0x000fc0000383ffff */
[----:B------:R-:W-:-:S00]  /*0c10*/  NOP ;  /* 0x0000000000007918 */ /* 0x000fc00000000000 */
        /* <DEDUP_REMOVED lines=14> */
.L_x_5:


//--------------------- .nv.shared.reserved.0     --------------------------
	.section	.nv.shared.reserved.0,"aw",@nobits
	.weak		__nv_reservedSMEM_offset_0_alias
	.size		__nv_reservedSMEM_offset_0_alias, 0, 64
	.other		__nv_reservedSMEM_offset_0_alias,@"STO_CUDA_RESERVED_SHARED STV_DEFAULT"
__nv_reservedSMEM_offset_0_alias:
	.zero		0
	.zero		64


//--------------------- .nv.constant0._Z11sgemm_naiveiiiffPfS_S_ --------------------------
	.section	.nv.constant0._Z11sgemm_naiveiiiffPfS_S_,"a",@progbits
	.sectionflags	@""
	.align	4
.nv.constant0._Z11sgemm_naiveiiiffPfS_S_:
	.zero		944


//--------------------- SYMBOLS --------------------------

	.type		.nv.reservedSmem.offset0,@object
	.size		.nv.reservedSmem.offset0,0x4
